//
// Generated by NVIDIA NVVM Compiler
//
// Compiler Build ID: CL-36424714
// Cuda compilation tools, release 13.0, V13.0.88
// Based on NVVM 20.0.0
//

.version 9.0
.target sm_100
.address_size 64

	// .globl	_Z16singleThreadSortPii

.visible .entry _Z16singleThreadSortPii(
	.param .u64 .ptr .align 1 _Z16singleThreadSortPii_param_0,
	.param .u32 _Z16singleThreadSortPii_param_1
)
{
	.reg .pred 	%p<28>;
	.reg .b16 	%rs<17>;
	.reg .b32 	%r<80>;
	.reg .b64 	%rd<13>;

	ld.param.u64 	%rd8, [_Z16singleThreadSortPii_param_0];
	ld.param.u32 	%r49, [_Z16singleThreadSortPii_param_1];
	cvta.to.global.u64 	%rd1, %rd8;
	mov.u32 	%r50, %ctaid.x;
	mov.u32 	%r51, %tid.x;
	or.b32  	%r52, %r50, %r51;
	setp.ne.s32 	%p1, %r52, 0;
	@%p1 bra 	$L__BB0_43;
	add.s32 	%r1, %r49, -1;
	setp.lt.s32 	%p2, %r49, 2;
	@%p2 bra 	$L__BB0_43;
	add.s32 	%r2, %r49, -2;
	cvt.u16.u32 	%rs1, %r49;
	add.s64 	%rd2, %rd1, 16;
	mov.b32 	%r62, 0;
	mov.b16 	%rs15, 0;
	mov.u16 	%rs16, %rs15;
	mov.u32 	%r61, %r1;
$L__BB0_3:
	sub.s32 	%r54, %r62, %r49;
	setp.gt.s32 	%p3, %r54, -2;
	@%p3 bra 	$L__BB0_42;
	sub.s32 	%r56, %r2, %r62;
	setp.lt.u32 	%p4, %r56, 7;
	mov.b32 	%r77, 0;
	@%p4 bra 	$L__BB0_23;
	and.b32  	%r77, %r61, -8;
	ld.global.u32 	%r64, [%rd1];
	neg.s32 	%r63, %r77;
	mov.u64 	%rd12, %rd2;
$L__BB0_6:
	.pragma "nounroll";
	ld.global.u32 	%r65, [%rd12+-12];
	setp.le.s32 	%p5, %r64, %r65;
	@%p5 bra 	$L__BB0_8;
	st.global.u32 	[%rd12+-16], %r65;
	st.global.u32 	[%rd12+-12], %r64;
	mov.u32 	%r65, %r64;
$L__BB0_8:
	ld.global.u32 	%r66, [%rd12+-8];
	setp.le.s32 	%p6, %r65, %r66;
	@%p6 bra 	$L__BB0_10;
	st.global.u32 	[%rd12+-12], %r66;
	st.global.u32 	[%rd12+-8], %r65;
	mov.u32 	%r66, %r65;
$L__BB0_10:
	ld.global.u32 	%r67, [%rd12+-4];
	setp.le.s32 	%p7, %r66, %r67;
	@%p7 bra 	$L__BB0_12;
	st.global.u32 	[%rd12+-8], %r67;
	st.global.u32 	[%rd12+-4], %r66;
	mov.u32 	%r67, %r66;
$L__BB0_12:
	ld.global.u32 	%r68, [%rd12];
	setp.le.s32 	%p8, %r67, %r68;
	@%p8 bra 	$L__BB0_14;
	st.global.u32 	[%rd12+-4], %r68;
	st.global.u32 	[%rd12], %r67;
	mov.u32 	%r68, %r67;
$L__BB0_14:
	ld.global.u32 	%r69, [%rd12+4];
	setp.le.s32 	%p9, %r68, %r69;
	@%p9 bra 	$L__BB0_16;
	st.global.u32 	[%rd12], %r69;
	st.global.u32 	[%rd12+4], %r68;
	mov.u32 	%r69, %r68;
$L__BB0_16:
	ld.global.u32 	%r70, [%rd12+8];
	setp.le.s32 	%p10, %r69, %r70;
	@%p10 bra 	$L__BB0_18;
	st.global.u32 	[%rd12+4], %r70;
	st.global.u32 	[%rd12+8], %r69;
	mov.u32 	%r70, %r69;
$L__BB0_18:
	ld.global.u32 	%r71, [%rd12+12];
	setp.le.s32 	%p11, %r70, %r71;
	@%p11 bra 	$L__BB0_20;
	st.global.u32 	[%rd12+8], %r71;
	st.global.u32 	[%rd12+12], %r70;
	mov.u32 	%r71, %r70;
$L__BB0_20:
	ld.global.u32 	%r64, [%rd12+16];
	setp.le.s32 	%p12, %r71, %r64;
	@%p12 bra 	$L__BB0_22;
	st.global.u32 	[%rd12+12], %r64;
	st.global.u32 	[%rd12+16], %r71;
	mov.u32 	%r64, %r71;
$L__BB0_22:
	add.s32 	%r63, %r63, 8;
	add.s64 	%rd12, %rd12, 32;
	setp.ne.s32 	%p13, %r63, 0;
	@%p13 bra 	$L__BB0_6;
$L__BB0_23:
	and.b32  	%r57, %r61, 7;
	setp.eq.s32 	%p14, %r57, 0;
	@%p14 bra 	$L__BB0_42;
	not.b16 	%rs10, %rs16;
	add.s16 	%rs11, %rs10, %rs1;
	cvt.u32.u16 	%r58, %rs11;
	and.b32  	%r28, %r58, 7;
	add.s32 	%r59, %r28, -1;
	setp.lt.u32 	%p15, %r59, 3;
	@%p15 bra 	$L__BB0_33;
	mul.wide.u32 	%rd9, %r77, 4;
	add.s64 	%rd5, %rd1, %rd9;
	ld.global.u32 	%r29, [%rd5];
	ld.global.u32 	%r74, [%rd5+4];
	setp.le.s32 	%p16, %r29, %r74;
	@%p16 bra 	$L__BB0_27;
	st.global.u32 	[%rd5], %r74;
	st.global.u32 	[%rd5+4], %r29;
	mov.u32 	%r74, %r29;
$L__BB0_27:
	ld.global.u32 	%r75, [%rd5+8];
	setp.le.s32 	%p17, %r74, %r75;
	@%p17 bra 	$L__BB0_29;
	st.global.u32 	[%rd5+4], %r75;
	st.global.u32 	[%rd5+8], %r74;
	mov.u32 	%r75, %r74;
$L__BB0_29:
	ld.global.u32 	%r76, [%rd5+12];
	setp.le.s32 	%p18, %r75, %r76;
	@%p18 bra 	$L__BB0_31;
	st.global.u32 	[%rd5+8], %r76;
	st.global.u32 	[%rd5+12], %r75;
	mov.u32 	%r76, %r75;
$L__BB0_31:
	add.s32 	%r77, %r77, 4;
	ld.global.u32 	%r37, [%rd5+16];
	setp.le.s32 	%p19, %r76, %r37;
	@%p19 bra 	$L__BB0_33;
	st.global.u32 	[%rd5+12], %r37;
	st.global.u32 	[%rd5+16], %r76;
$L__BB0_33:
	and.b32  	%r60, %r28, 3;
	setp.eq.s32 	%p20, %r60, 0;
	@%p20 bra 	$L__BB0_42;
	xor.b16  	%rs12, %rs15, 3;
	add.s16 	%rs5, %rs12, %rs1;
	and.b16  	%rs13, %rs5, 3;
	setp.eq.s16 	%p21, %rs13, 1;
	@%p21 bra 	$L__BB0_39;
	mul.wide.u32 	%rd10, %r77, 4;
	add.s64 	%rd6, %rd1, %rd10;
	ld.global.u32 	%r39, [%rd6];
	ld.global.u32 	%r78, [%rd6+4];
	setp.le.s32 	%p22, %r39, %r78;
	@%p22 bra 	$L__BB0_37;
	st.global.u32 	[%rd6], %r78;
	st.global.u32 	[%rd6+4], %r39;
	mov.u32 	%r78, %r39;
$L__BB0_37:
	add.s32 	%r77, %r77, 2;
	ld.global.u32 	%r43, [%rd6+8];
	setp.le.s32 	%p23, %r78, %r43;
	@%p23 bra 	$L__BB0_39;
	st.global.u32 	[%rd6+4], %r43;
	st.global.u32 	[%rd6+8], %r78;
$L__BB0_39:
	and.b16  	%rs14, %rs5, 1;
	setp.eq.b16 	%p24, %rs14, 1;
	not.pred 	%p25, %p24;
	@%p25 bra 	$L__BB0_42;
	mul.wide.u32 	%rd11, %r77, 4;
	add.s64 	%rd7, %rd1, %rd11;
	ld.global.u32 	%r45, [%rd7];
	ld.global.u32 	%r46, [%rd7+4];
	setp.le.s32 	%p26, %r45, %r46;
	@%p26 bra 	$L__BB0_42;
	st.global.u32 	[%rd7], %r46;
	st.global.u32 	[%rd7+4], %r45;
$L__BB0_42:
	add.s32 	%r62, %r62, 1;
	add.s32 	%r61, %r61, -1;
	setp.ne.s32 	%p27, %r62, %r1;
	add.s16 	%rs16, %rs16, 1;
	add.s16 	%rs15, %rs15, 1;
	@%p27 bra 	$L__BB0_3;
$L__BB0_43:
	ret;

}


// ===== COMPILED SASS (sm_100) =====

	.target	sm_100

	.elftype	@"ET_EXEC"


//--------------------- .note.nv.tkinfo           --------------------------
	.section	.note.nv.tkinfo,"",@"SHT_NOTE"
	.sectionflags	@"SHF_NOTE_NV_TKINFO"
	.tkinfo
        /*0018*/ 	.word	0x00000002
        /*0030*/ 	.string	""
        /*0030*/ 	.string	"ptxas"
        /*0030*/ 	.string	"Cuda compilation tools, release 13.0, V13.0.88"
        /*0030*/ 	.string	"Build cuda_13.0.r13.0/compiler.36424714_0"
        /*0030*/ 	.string	"-arch sm_100 -m 64 "



//--------------------- .note.nv.cuinfo           --------------------------
	.section	.note.nv.cuinfo,"",@"SHT_NOTE"
	.sectionflags	@"SHF_NOTE_NV_CUINFO"
        /*0018*/ 	.short	0x0002
        /*001a*/ 	.short	0x0064
        /*001c*/ 	.short	0x0082
	.zero		2


//--------------------- .nv.info                  --------------------------
	.section	.nv.info,"",@"SHT_CUDA_INFO"
	.align	4


	//----- nvinfo : EIATTR_REGCOUNT
	.align		4
        /*0000*/ 	.byte	0x04, 0x2f
        /*0002*/ 	.short	(.L_1 - .L_0)
	.align		4
.L_0:
        /*0004*/ 	.word	index@(_Z16singleThreadSortPii)
        /*0008*/ 	.word	0x00000018


	//----- nvinfo : EIATTR_FRAME_SIZE
	.align		4
.L_1:
        /*000c*/ 	.byte	0x04, 0x11
        /*000e*/ 	.short	(.L_3 - .L_2)
	.align		4
.L_2:
        /*0010*/ 	.word	index@(_Z16singleThreadSortPii)
        /*0014*/ 	.word	0x00000000


	//----- nvinfo : EIATTR_MIN_STACK_SIZE
	.align		4
.L_3:
        /*0018*/ 	.byte	0x04, 0x12
        /*001a*/ 	.short	(.L_5 - .L_4)
	.align		4
.L_4:
        /*001c*/ 	.word	index@(_Z16singleThreadSortPii)
        /*0020*/ 	.word	0x00000000
.L_5:


//--------------------- .nv.compat                --------------------------
	.section	.nv.compat,"",@"SHT_CUDA_COMPAT_INFO"
	.align	4
        /*0000*/ 	.byte	0x02, 0x09, 0x00, 0x00, 0x02, 0x02, 0x01, 0x00, 0x02, 0x05, 0x05, 0x00, 0x03, 0x07, 0x01, 0x01
        /*0010*/ 	.byte	0x02, 0x03, 0x00, 0x00, 0x02, 0x06, 0x01, 0x00, 0x04, 0x0b, 0x08, 0x00, 0x09, 0x00, 0x00, 0x00
        /*0020*/ 	.byte	0x00, 0x00, 0x00, 0x00


//--------------------- .nv.info._Z16singleThreadSortPii --------------------------
	.section	.nv.info._Z16singleThreadSortPii,"",@"SHT_CUDA_INFO"
	.sectionflags	@""
	.align	4


	//----- nvinfo : EIATTR_CUDA_API_VERSION
	.align		4
        /*0000*/ 	.byte	0x04, 0x37
        /*0002*/ 	.short	(.L_7 - .L_6)
.L_6:
        /*0004*/ 	.word	0x00000082


	//----- nvinfo : EIATTR_KPARAM_INFO
	.align		4
.L_7:
        /*0008*/ 	.byte	0x04, 0x17
        /*000a*/ 	.short	(.L_9 - .L_8)
.L_8:
        /*000c*/ 	.word	0x00000000
        /*0010*/ 	.short	0x0001
        /*0012*/ 	.short	0x0008
        /*0014*/ 	.byte	0x00, 0xf0, 0x11, 0x00


	//----- nvinfo : EIATTR_KPARAM_INFO
	.align		4
.L_9:
        /*0018*/ 	.byte	0x04, 0x17
        /*001a*/ 	.short	(.L_11 - .L_10)
.L_10:
        /*001c*/ 	.word	0x00000000
        /*0020*/ 	.short	0x0000
        /*0022*/ 	.short	0x0000
        /*0024*/ 	.byte	0x00, 0xf5, 0x21, 0x00


	//----- nvinfo : EIATTR_SPARSE_MMA_MASK
	.align		4
.L_11:
        /*0028*/ 	.byte	0x03, 0x50
        /*002a*/ 	.short	0x0000


	//----- nvinfo : EIATTR_MAXREG_COUNT
	.align		4
        /*002c*/ 	.byte	0x03, 0x1b
        /*002e*/ 	.short	0x00ff


	//----- nvinfo : EIATTR_MERCURY_ISA_VERSION
	.align		4
        /*0030*/ 	.byte	0x03, 0x5f
        /*0032*/ 	.short	0x0101


	//----- nvinfo : EIATTR_VRC_CTA_INIT_COUNT
	.align		4
        /*0034*/ 	.byte	0x02, 0x4a
	.zero		1
	.zero		1


	//----- nvinfo : EIATTR_EXIT_INSTR_OFFSETS
	.align		4
        /*0038*/ 	.byte	0x04, 0x1c
        /*003a*/ 	.short	(.L_13 - .L_12)


	//   ....[0]....
.L_12:
        /*003c*/ 	.word	0x00000040


	//   ....[1]....
        /*0040*/ 	.word	0x00000070


	//   ....[2]....
        /*0044*/ 	.word	0x00000920


	//----- nvinfo : EIATTR_CBANK_PARAM_SIZE
	.align		4
.L_13:
        /*0048*/ 	.byte	0x03, 0x19
        /*004a*/ 	.short	0x000c


	//----- nvinfo : EIATTR_PARAM_CBANK
	.align		4
        /*004c*/ 	.byte	0x04, 0x0a
        /*004e*/ 	.short	(.L_15 - .L_14)
	.align		4
.L_14:
        /*0050*/ 	.word	index@(.nv.constant0._Z16singleThreadSortPii)
        /*0054*/ 	.short	0x0380
        /*0056*/ 	.short	0x000c


	//----- nvinfo : EIATTR_SW_WAR
	.align		4
.L_15:
        /*0058*/ 	.byte	0x04, 0x36
        /*005a*/ 	.short	(.L_17 - .L_16)
.L_16:
        /*005c*/ 	.word	0x00000008
.L_17:


//--------------------- .nv.callgraph             --------------------------
	.section	.nv.callgraph,"",@"SHT_CUDA_CALLGRAPH"
	.align	4
	.sectionentsize	8
	.align		4
        /*0000*/ 	.word	0x00000000
	.align		4
        /*0004*/ 	.word	0xffffffff
	.align		4
        /*0008*/ 	.word	0x00000000
	.align		4
        /*000c*/ 	.word	0xfffffffe
	.align		4
        /*0010*/ 	.word	0x00000000
	.align		4
        /*0014*/ 	.word	0xfffffffd
	.align		4
        /*0018*/ 	.word	0x00000000
	.align		4
        /*001c*/ 	.word	0xfffffffc


//--------------------- .text._Z16singleThreadSortPii --------------------------
	.section	.text._Z16singleThreadSortPii,"ax",@progbits
	.align	128
        .global         _Z16singleThreadSortPii
        .type           _Z16singleThreadSortPii,@function
        .size           _Z16singleThreadSortPii,(.L_x_7 - _Z16singleThreadSortPii)
        .other          _Z16singleThreadSortPii,@"STO_CUDA_ENTRY STV_DEFAULT"
_Z16singleThreadSortPii:
.text._Z16singleThreadSortPii:
[----:B------:R-:W-:Y:S01]  /*0000*/  LDC R1, c[0x0][0x37c] ;  /* 0x0000df00ff017b82 */ /* 0x000fe20000000800 */
[----:B------:R-:W0:Y:S07]  /*0010*/  S2R R0, SR_TID.X ;  /* 0x0000000000007919 */ /* 0x000e2e0000002100 */
[----:B------:R-:W0:Y:S02]  /*0020*/  S2UR UR4, SR_CTAID.X ;  /* 0x00000000000479c3 */ /* 0x000e240000002500 */
[----:B0-----:R-:W-:-:S13]  /*0030*/  LOP3.LUT P0, RZ, R0, UR4, RZ, 0xfc, !PT ;  /* 0x0000000400ff7c12 */ /* 0x001fda000f80fcff */
[----:B------:R-:W-:Y:S05]  /*0040*/  @P0 EXIT ;  /* 0x000000000000094d */ /* 0x000fea0003800000 */
[----:B------:R-:W0:Y:S02]  /*0050*/  LDC R0, c[0x0][0x388] ;  /* 0x0000e200ff007b82 */ /* 0x000e240000000800 */
[----:B0-----:R-:W-:-:S13]  /*0060*/  ISETP.GE.AND P0, PT, R0, 0x2, PT ;  /* 0x000000020000780c */ /* 0x001fda0003f06270 */
[----:B------:R-:W-:Y:S05]  /*0070*/  @!P0 EXIT ;  /* 0x000000000000894d */ /* 0x000fea0003800000 */
[----:B------:R-:W0:Y:S01]  /*0080*/  LDCU.64 UR6, c[0x0][0x380] ;  /* 0x00007000ff0677ac */ /* 0x000e220008000a00 */
[----:B------:R-:W-:Y:S01]  /*0090*/  VIADD R0, R0, 0xffffffff ;  /* 0xffffffff00007836 */ /* 0x000fe20000000000 */
[----:B------:R-:W-:Y:S02]  /*00a0*/  PRMT R2, RZ, 0x7610, R2 ;  /* 0x00007610ff027816 */ /* 0x000fe40000000002 */
[----:B------:R-:W-:Y:S01]  /*00b0*/  PRMT R3, RZ, 0x7610, R3 ;  /* 0x00007610ff037816 */ /* 0x000fe20000000003 */
[----:B------:R-:W-:Y:S01]  /*00c0*/  IMAD.MOV.U32 R4, RZ, RZ, R0 ;  /* 0x000000ffff047224 */ /* 0x000fe200078e0000 */
[----:B------:R-:W1:Y:S01]  /*00d0*/  LDCU.U16 UR8, c[0x0][0x388] ;  /* 0x00007100ff0877ac */ /* 0x000e620008000400 */
[----:B------:R-:W2:Y:S01]  /*00e0*/  LDCU.64 UR10, c[0x0][0x358] ;  /* 0x00006b00ff0a77ac */ /* 0x000ea20008000a00 */
[----:B------:R-:W-:Y:S01]  /*00f0*/  UMOV UR4, URZ ;  /* 0x000000ff00047c82 */ /* 0x000fe20008000000 */
[----:B0-----:R-:W-:-:S04]  /*0100*/  UIADD3 UR6, UP0, UPT, UR6, 0x10, URZ ;  /* 0x0000001006067890 */ /* 0x001fc8000ff1e0ff */
[----:B------:R-:W-:-:S12]  /*0110*/  UIADD3.X UR7, UPT, UPT, URZ, UR7, URZ, UP0, !UPT ;  /* 0x00000007ff077290 */ /* 0x000fd800087fe4ff */
.L_x_5:
[----:B0-----:R-:W0:Y:S02]  /*0120*/  LDCU UR5, c[0x0][0x388] ;  /* 0x00007100ff0577ac */ /* 0x001e240008000800 */
[----:B0-----:R-:W-:-:S04]  /*0130*/  UIADD3 UR9, UPT, UPT, UR4, -UR5, URZ ;  /* 0x8000000504097290 */ /* 0x001fc8000fffe0ff */
[----:B------:R-:W-:-:S09]  /*0140*/  UISETP.GT.AND UP0, UPT, UR9, -0x2, UPT ;  /* 0xfffffffe0900788c */ /* 0x000fd2000bf04270 */
[----:B-1-3--:R-:W-:Y:S05]  /*0150*/  BRA.U UP0, `(.L_x_0) ;  /* 0x0000000500d87547 */ /* 0x00afea000b800000 */
[----:B------:R-:W-:Y:S01]  /*0160*/  UIADD3 UR5, UPT, UPT, -UR4, -0x2, UR5 ;  /* 0xfffffffe04057890 */ /* 0x000fe2000fffe105 */
[----:B------:R-:W-:Y:S01]  /*0170*/  LOP3.LUT P0, RZ, R4, 0x7, RZ, 0xc0, !PT ;  /* 0x0000000704ff7812 */ /* 0x000fe2000780c0ff */
[----:B------:R-:W-:Y:S02]  /*0180*/  IMAD.MOV.U32 R5, RZ, RZ, RZ ;  /* 0x000000ffff057224 */ /* 0x000fe400078e00ff */
[----:B------:R-:W-:-:S09]  /*0190*/  UISETP.GE.U32.AND UP0, UPT, UR5, 0x7, UPT ;  /* 0x000000070500788c */ /* 0x000fd2000bf06070 */
[----:B------:R-:W-:Y:S05]  /*01a0*/  BRA.U !UP0, `(.L_x_1) ;  /* 0x0000000108d47547 */ /* 0x000fea000b800000 */
[----:B------:R-:W2:Y:S02]  /*01b0*/  LDC.64 R6, c[0x0][0x380] ;  /* 0x0000e000ff067b82 */ /* 0x000ea40000000a00 */
[----:B--2---:R0:W5:Y:S01]  /*01c0*/  LDG.E R9, desc[UR10][R6.64] ;  /* 0x0000000a06097981 */ /* 0x004162000c1e1900 */
[----:B------:R-:W-:Y:S01]  /*01d0*/  LOP3.LUT R5, R4, 0xfffffff8, RZ, 0xc0, !PT ;  /* 0xfffffff804057812 */ /* 0x000fe200078ec0ff */
[----:B------:R-:W-:Y:S02]  /*01e0*/  IMAD.U32 R11, RZ, RZ, UR6 ;  /* 0x00000006ff0b7e24 */ /* 0x000fe4000f8e00ff */
[----:B------:R-:W-:Y:S02]  /*01f0*/  IMAD.U32 R12, RZ, RZ, UR7 ;  /* 0x00000007ff0c7e24 */ /* 0x000fe4000f8e00ff */
[----:B------:R-:W-:-:S07]  /*0200*/  IMAD.MOV R8, RZ, RZ, -R5 ;  /* 0x000000ffff087224 */ /* 0x000fce00078e0a05 */
.L_x_2:
[----:B0--3--:R-:W-:Y:S02]  /*0210*/  IMAD.MOV.U32 R6, RZ, RZ, R11 ;  /* 0x000000ffff067224 */ /* 0x009fe400078e000b */
[----:B------:R-:W-:-:S05]  /*0220*/  IMAD.MOV.U32 R7, RZ, RZ, R12 ;  /* 0x000000ffff077224 */ /* 0x000fca00078e000c */
[----:B------:R-:W2:Y:S04]  /*0230*/  LDG.E R11, desc[UR10][R6.64+-0xc] ;  /* 0xfffff40a060b7981 */ /* 0x000ea8000c1e1900 */
[----:B------:R-:W3:Y:S04]  /*0240*/  LDG.E R13, desc[UR10][R6.64+-0x8] ;  /* 0xfffff80a060d7981 */ /* 0x000ee8000c1e1900 */
[----:B------:R-:W4:Y:S04]  /*0250*/  LDG.E R15, desc[UR10][R6.64+-0x4] ;  /* 0xfffffc0a060f7981 */ /* 0x000f28000c1e1900 */
[----:B------:R-:W4:Y:S04]  /*0260*/  LDG.E R17, desc[UR10][R6.64] ;  /* 0x0000000a06117981 */ /* 0x000f28000c1e1900 */
[----:B------:R-:W4:Y:S04]  /*0270*/  LDG.E R19, desc[UR10][R6.64+0x4] ;  /* 0x0000040a06137981 */ /* 0x000f28000c1e1900 */
[----:B------:R-:W4:Y:S04]  /*0280*/  LDG.E R21, desc[UR10][R6.64+0x8] ;  /* 0x0000080a06157981 */ /* 0x000f28000c1e1900 */
[----:B------:R-:W4:Y:S01]  /*0290*/  LDG.E R10, desc[UR10][R6.64+0xc] ;  /* 0x00000c0a060a7981 */ /* 0x000f22000c1e1900 */
[----:B--2--5:R-:W-:-:S13]  /*02a0*/  ISETP.GT.AND P1, PT, R9, R11, PT ;  /* 0x0000000b0900720c */ /* 0x024fda0003f24270 */
[----:B------:R0:W-:Y:S04]  /*02b0*/  @P1 STG.E desc[UR10][R6.64+-0x10], R11 ;  /* 0xfffff00b06001986 */ /* 0x0001e8000c10190a */
[----:B------:R2:W-:Y:S01]  /*02c0*/  @P1 STG.E desc[UR10][R6.64+-0xc], R9 ;  /* 0xfffff40906001986 */ /* 0x0005e2000c10190a */
[----:B0-----:R-:W-:-:S03]  /*02d0*/  @P1 IMAD.MOV.U32 R11, RZ, RZ, R9 ;  /* 0x000000ffff0b1224 */ /* 0x001fc600078e0009 */
[----:B--2---:R-:W2:Y:S02]  /*02e0*/  LDG.E R9, desc[UR10][R6.64+0x10] ;  /* 0x0000100a06097981 */ /* 0x004ea4000c1e1900 */
[----:B---3--:R-:W-:Y:S01]  /*02f0*/  ISETP.GT.AND P1, PT, R11, R13, PT ;  /* 0x0000000d0b00720c */ /* 0x008fe20003f24270 */
[----:B------:R-:W-:-:S05]  /*0300*/  VIADD R8, R8, 0x8 ;  /* 0x0000000808087836 */ /* 0x000fca0000000000 */
[----:B------:R-:W-:-:S07]  /*0310*/  ISETP.NE.AND P3, PT, R8, RZ, PT ;  /* 0x000000ff0800720c */ /* 0x000fce0003f65270 */
[----:B------:R0:W-:Y:S04]  /*0320*/  @P1 STG.E desc[UR10][R6.64+-0xc], R13 ;  /* 0xfffff40d06001986 */ /* 0x0001e8000c10190a */
[----:B------:R-:W-:Y:S01]  /*0330*/  @P1 STG.E desc[UR10][R6.64+-0x8], R11 ;  /* 0xfffff80b06001986 */ /* 0x000fe2000c10190a */
[----:B0-----:R-:W-:-:S05]  /*0340*/  @P1 IMAD.MOV.U32 R13, RZ, RZ, R11 ;  /* 0x000000ffff0d1224 */ /* 0x001fca00078e000b */
[----:B----4-:R-:W-:-:S13]  /*0350*/  ISETP.GT.AND P2, PT, R13, R15, PT ;  /* 0x0000000f0d00720c */ /* 0x010fda0003f44270 */
[----:B------:R0:W-:Y:S04]  /*0360*/  @P2 STG.E desc[UR10][R6.64+-0x8], R15 ;  /* 0xfffff80f06002986 */ /* 0x0001e8000c10190a */
[----:B------:R-:W-:Y:S01]  /*0370*/  @P2 STG.E desc[UR10][R6.64+-0x4], R13 ;  /* 0xfffffc0d06002986 */ /* 0x000fe2000c10190a */
[----:B0-----:R-:W-:-:S05]  /*0380*/  @P2 IMAD.MOV.U32 R15, RZ, RZ, R13 ;  /* 0x000000ffff0f2224 */ /* 0x001fca00078e000d */
[----:B------:R-:W-:-:S13]  /*0390*/  ISETP.GT.AND P1, PT, R15, R17, PT ;  /* 0x000000110f00720c */ /* 0x000fda0003f24270 */
        /* <DEDUP_REMOVED lines=14> */
[----:B0-----:R-:W-:Y:S01]  /*0480*/  @P2 IMAD.MOV.U32 R10, RZ, RZ, R21 ;  /* 0x000000ffff0a2224 */ /* 0x001fe200078e0015 */
[----:B------:R-:W-:-:S05]  /*0490*/  IADD3 R11, P2, PT, R6, 0x20, RZ ;  /* 0x00000020060b7810 */ /* 0x000fca0007f5e0ff */
[----:B------:R-:W-:Y:S01]  /*04a0*/  IMAD.X R12, RZ, RZ, R7, P2 ;  /* 0x000000ffff0c7224 */ /* 0x000fe200010e0607 */
[----:B--2---:R-:W-:-:S13]  /*04b0*/  ISETP.GT.AND P1, PT, R10, R9, PT ;  /* 0x000000090a00720c */ /* 0x004fda0003f24270 */
[----:B------:R0:W-:Y:S04]  /*04c0*/  @P1 STG.E desc[UR10][R6.64+0xc], R9 ;  /* 0x00000c0906001986 */ /* 0x0001e8000c10190a */
[----:B------:R3:W-:Y:S01]  /*04d0*/  @P1 STG.E desc[UR10][R6.64+0x10], R10 ;  /* 0x0000100a06001986 */ /* 0x0007e2000c10190a */
[----:B0-----:R-:W-:Y:S01]  /*04e0*/  @P1 IMAD.MOV.U32 R9, RZ, RZ, R10 ;  /* 0x000000ffff091224 */ /* 0x001fe200078e000a */
[----:B------:R-:W-:Y:S06]  /*04f0*/  @P3 BRA `(.L_x_2) ;  /* 0xfffffffc00443947 */ /* 0x000fec000383ffff */
.L_x_1:
[----:B------:R-:W-:Y:S05]  /*0500*/  @!P0 BRA `(.L_x_0) ;  /* 0x0000000000ec8947 */ /* 0x000fea0003800000 */
[----:B---3--:R-:W-:-:S05]  /*0510*/  LOP3.LUT R6, RZ, R3, RZ, 0x33, !PT ;  /* 0x00000003ff067212 */ /* 0x008fca00078e33ff */
[----:B-1----:R-:W-:-:S05]  /*0520*/  VIADD R6, R6, UR8 ;  /* 0x0000000806067c36 */ /* 0x002fca0008000000 */
[----:B------:R-:W-:-:S04]  /*0530*/  LOP3.LUT R6, R6, 0x7, RZ, 0xc0, !PT ;  /* 0x0000000706067812 */ /* 0x000fc800078ec0ff */
[C---:B------:R-:W-:Y:S01]  /*0540*/  LOP3.LUT P0, RZ, R6.reuse, 0x3, RZ, 0xc0, !PT ;  /* 0x0000000306ff7812 */ /* 0x040fe2000780c0ff */
[----:B------:R-:W-:-:S05]  /*0550*/  VIADD R7, R6, 0xffffffff ;  /* 0xffffffff06077836 */ /* 0x000fca0000000000 */
[----:B------:R-:W-:-:S13]  /*0560*/  ISETP.GE.U32.AND P1, PT, R7, 0x3, PT ;  /* 0x000000030700780c */ /* 0x000fda0003f26070 */
[----:B------:R-:W-:Y:S05]  /*0570*/  @!P1 BRA `(.L_x_3) ;  /* 0x00000000005c9947 */ /* 0x000fea0003800000 */
[----:B------:R-:W0:Y:S02]  /*0580*/  LDC.64 R6, c[0x0][0x380] ;  /* 0x0000e000ff067b82 */ /* 0x000e240000000a00 */
[----:B0-----:R-:W-:-:S05]  /*0590*/  IMAD.WIDE.U32 R6, R5, 0x4, R6 ;  /* 0x0000000405067825 */ /* 0x001fca00078e0006 */
[----:B--2---:R-:W2:Y:S04]  /*05a0*/  LDG.E R8, desc[UR10][R6.64] ;  /* 0x0000000a06087981 */ /* 0x004ea8000c1e1900 */
[----:B------:R-:W2:Y:S04]  /*05b0*/  LDG.E R9, desc[UR10][R6.64+0x4] ;  /* 0x0000040a06097981 */ /* 0x000ea8000c1e1900 */
[----:B------:R-:W3:Y:S04]  /*05c0*/  LDG.E R11, desc[UR10][R6.64+0x8] ;  /* 0x0000080a060b7981 */ /* 0x000ee8000c1e1900 */
[----:B------:R-:W4:Y:S04]  /*05d0*/  LDG.E R13, desc[UR10][R6.64+0xc] ;  /* 0x00000c0a060d7981 */ /* 0x000f28000c1e1900 */
[----:B------:R-:W5:Y:S01]  /*05e0*/  LDG.E R10, desc[UR10][R6.64+0x10] ;  /* 0x0000100a060a7981 */ /* 0x000f62000c1e1900 */
[----:B------:R-:W-:Y:S01]  /*05f0*/  VIADD R5, R5, 0x4 ;  /* 0x0000000405057836 */ /* 0x000fe20000000000 */
[----:B--2---:R-:W-:-:S13]  /*0600*/  ISETP.GT.AND P1, PT, R8, R9, PT ;  /* 0x000000090800720c */ /* 0x004fda0003f24270 */
[----:B------:R0:W-:Y:S04]  /*0610*/  @P1 STG.E desc[UR10][R6.64], R9 ;  /* 0x0000000906001986 */ /* 0x0001e8000c10190a */
[----:B------:R-:W-:Y:S01]  /*0620*/  @P1 STG.E desc[UR10][R6.64+0x4], R8 ;  /* 0x0000040806001986 */ /* 0x000fe2000c10190a */
[----:B0-----:R-:W-:-:S05]  /*0630*/  @P1 IMAD.MOV.U32 R9, RZ, RZ, R8 ;  /* 0x000000ffff091224 */ /* 0x001fca00078e0008 */
[----:B---3--:R-:W-:-:S13]  /*0640*/  ISETP.GT.AND P2, PT, R9, R11, PT ;  /* 0x0000000b0900720c */ /* 0x008fda0003f44270 */
[----:B------:R0:W-:Y:S04]  /*0650*/  @P2 STG.E desc[UR10][R6.64+0x4], R11 ;  /* 0x0000040b06002986 */ /* 0x0001e8000c10190a */
[----:B------:R-:W-:Y:S01]  /*0660*/  @P2 STG.E desc[UR10][R6.64+0x8], R9 ;  /* 0x0000080906002986 */ /* 0x000fe2000c10190a */
[----:B0-----:R-:W-:-:S05]  /*0670*/  @P2 IMAD.MOV.U32 R11, RZ, RZ, R9 ;  /* 0x000000ffff0b2224 */ /* 0x001fca00078e0009 */
[----:B----4-:R-:W-:-:S13]  /*0680*/  ISETP.GT.AND P1, PT, R11, R13, PT ;  /* 0x0000000d0b00720c */ /* 0x010fda0003f24270 */
[----:B------:R0:W-:Y:S04]  /*0690*/  @P1 STG.E desc[UR10][R6.64+0x8], R13 ;  /* 0x0000080d06001986 */ /* 0x0001e8000c10190a */
[----:B------:R1:W-:Y:S01]  /*06a0*/  @P1 STG.E desc[UR10][R6.64+0xc], R11 ;  /* 0x00000c0b06001986 */ /* 0x0003e2000c10190a */
[----:B0-----:R-:W-:-:S05]  /*06b0*/  @P1 IMAD.MOV.U32 R13, RZ, RZ, R11 ;  /* 0x000000ffff0d1224 */ /* 0x001fca00078e000b */
[----:B-----5:R-:W-:-:S13]  /*06c0*/  ISETP.GT.AND P2, PT, R13, R10, PT ;  /* 0x0000000a0d00720c */ /* 0x020fda0003f44270 */
[----:B------:R1:W-:Y:S04]  /*06d0*/  @P2 STG.E desc[UR10][R6.64+0xc], R10 ;  /* 0x00000c0a06002986 */ /* 0x0003e8000c10190a */
[----:B------:R1:W-:Y:S02]  /*06e0*/  @P2 STG.E desc[UR10][R6.64+0x10], R13 ;  /* 0x0000100d06002986 */ /* 0x0003e4000c10190a */
.L_x_3:
[----:B------:R-:W-:Y:S05]  /*06f0*/  @!P0 BRA `(.L_x_0) ;  /* 0x0000000000708947 */ /* 0x000fea0003800000 */
[----:B-1----:R-:W-:-:S05]  /*0700*/  LOP3.LUT R6, R2, 0x3, RZ, 0x3c, !PT ;  /* 0x0000000302067812 */ /* 0x002fca00078e3cff */
[----:B------:R-:W-:-:S05]  /*0710*/  VIADD R6, R6, UR8 ;  /* 0x0000000806067c36 */ /* 0x000fca0008000000 */
[C---:B------:R-:W-:Y:S02]  /*0720*/  LOP3.LUT R7, R6.reuse, 0x3, RZ, 0xc0, !PT ;  /* 0x0000000306077812 */ /* 0x040fe400078ec0ff */
[----:B------:R-:W-:Y:S02]  /*0730*/  LOP3.LUT R6, R6, 0x1, RZ, 0xc0, !PT ;  /* 0x0000000106067812 */ /* 0x000fe400078ec0ff */
[----:B------:R-:W-:Y:S02]  /*0740*/  ISETP.NE.AND P0, PT, R7, 0x1, PT ;  /* 0x000000010700780c */ /* 0x000fe40003f05270 */
[----:B------:R-:W-:-:S11]  /*0750*/  ISETP.NE.U32.AND P2, PT, R6, 0x1, PT ;  /* 0x000000010600780c */ /* 0x000fd60003f45070 */
[----:B------:R-:W-:Y:S05]  /*0760*/  @!P0 BRA `(.L_x_4) ;  /* 0x0000000000348947 */ /* 0x000fea0003800000 */
[----:B------:R-:W0:Y:S02]  /*0770*/  LDC.64 R6, c[0x0][0x380] ;  /* 0x0000e000ff067b82 */ /* 0x000e240000000a00 */
[----:B0-----:R-:W-:-:S05]  /*0780*/  IMAD.WIDE.U32 R6, R5, 0x4, R6 ;  /* 0x0000000405067825 */ /* 0x001fca00078e0006 */
[----:B--2---:R-:W2:Y:S04]  /*0790*/  LDG.E R8, desc[UR10][R6.64] ;  /* 0x0000000a06087981 */ /* 0x004ea8000c1e1900 */
[----:B------:R-:W2:Y:S04]  /*07a0*/  LDG.E R9, desc[UR10][R6.64+0x4] ;  /* 0x0000040a06097981 */ /* 0x000ea8000c1e1900 */
[----:B------:R-:W3:Y:S01]  /*07b0*/  LDG.E R10, desc[UR10][R6.64+0x8] ;  /* 0x0000080a060a7981 */ /* 0x000ee2000c1e1900 */
[----:B------:R-:W-:Y:S01]  /*07c0*/  VIADD R5, R5, 0x2 ;  /* 0x0000000205057836 */ /* 0x000fe20000000000 */
[----:B--2---:R-:W-:-:S13]  /*07d0*/  ISETP.GT.AND P0, PT, R8, R9, PT ;  /* 0x000000090800720c */ /* 0x004fda0003f04270 */
[----:B------:R0:W-:Y:S04]  /*07e0*/  @P0 STG.E desc[UR10][R6.64], R9 ;  /* 0x0000000906000986 */ /* 0x0001e8000c10190a */
[----:B------:R1:W-:Y:S01]  /*07f0*/  @P0 STG.E desc[UR10][R6.64+0x4], R8 ;  /* 0x0000040806000986 */ /* 0x0003e2000c10190a */
[----:B0-----:R-:W-:-:S05]  /*0800*/  @P0 IMAD.MOV.U32 R9, RZ, RZ, R8 ;  /* 0x000000ffff090224 */ /* 0x001fca00078e0008 */
[----:B---3--:R-:W-:-:S13]  /*0810*/  ISETP.GT.AND P1, PT, R9, R10, PT ;  /* 0x0000000a0900720c */ /* 0x008fda0003f24270 */
[----:B------:R1:W-:Y:S04]  /*0820*/  @P1 STG.E desc[UR10][R6.64+0x4], R10 ;  /* 0x0000040a06001986 */ /* 0x0003e8000c10190a */
[----:B------:R1:W-:Y:S02]  /*0830*/  @P1 STG.E desc[UR10][R6.64+0x8], R9 ;  /* 0x0000080906001986 */ /* 0x0003e4000c10190a */
.L_x_4:
[----:B------:R-:W-:Y:S05]  /*0840*/  @P2 BRA `(.L_x_0) ;  /* 0x00000000001c2947 */ /* 0x000fea0003800000 */
[----:B-1----:R-:W0:Y:S02]  /*0850*/  LDC.64 R6, c[0x0][0x380] ;  /* 0x0000e000ff067b82 */ /* 0x002e240000000a00 */
[----:B0-----:R-:W-:-:S05]  /*0860*/  IMAD.WIDE.U32 R6, R5, 0x4, R6 ;  /* 0x0000000405067825 */ /* 0x001fca00078e0006 */
[----:B--2---:R-:W2:Y:S04]  /*0870*/  LDG.E R5, desc[UR10][R6.64] ;  /* 0x0000000a06057981 */ /* 0x004ea8000c1e1900 */
[----:B------:R-:W2:Y:S02]  /*0880*/  LDG.E R8, desc[UR10][R6.64+0x4] ;  /* 0x0000040a06087981 */ /* 0x000ea4000c1e1900 */
[----:B--2---:R-:W-:-:S13]  /*0890*/  ISETP.GT.AND P0, PT, R5, R8, PT ;  /* 0x000000080500720c */ /* 0x004fda0003f04270 */
[----:B------:R0:W-:Y:S04]  /*08a0*/  @P0 STG.E desc[UR10][R6.64], R8 ;  /* 0x0000000806000986 */ /* 0x0001e8000c10190a */
[----:B------:R0:W-:Y:S02]  /*08b0*/  @P0 STG.E desc[UR10][R6.64+0x4], R5 ;  /* 0x0000040506000986 */ /* 0x0001e4000c10190a */
.L_x_0:
[----:B------:R-:W-:Y:S01]  /*08c0*/  UIADD3 UR4, UPT, UPT, UR4, 0x1, URZ ;  /* 0x0000000104047890 */ /* 0x000fe2000fffe0ff */
[----:B------:R-:W-:Y:S02]  /*08d0*/  VIADD R3, R3, 0x1 ;  /* 0x0000000103037836 */ /* 0x000fe40000000000 */
[----:B------:R-:W-:Y:S02]  /*08e0*/  VIADD R2, R2, 0x1 ;  /* 0x0000000102027836 */ /* 0x000fe40000000000 */
[----:B------:R-:W-:Y:S01]  /*08f0*/  VIADD R4, R4, 0xffffffff ;  /* 0xffffffff04047836 */ /* 0x000fe20000000000 */
[----:B------:R-:W-:-:S13]  /*0900*/  ISETP.NE.AND P0, PT, R0, UR4, PT ;  /* 0x0000000400007c0c */ /* 0x000fda000bf05270 */
[----:B------:R-:W-:Y:S05]  /*0910*/  @P0 BRA `(.L_x_5) ;  /* 0xfffffff800000947 */ /* 0x000fea000383ffff */
[----:B-12---:R-:W-:Y:S05]  /*0920*/  EXIT ;  /* 0x000000000000794d */ /* 0x006fea0003800000 */
.L_x_6:
[----:B------:R-:W-:-:S00]  /*0930*/  BRA `(.L_x_6) ;  /* 0xfffffffc00fc7947 */ /* 0x000fc0000383ffff */
[----:B------:R-:W-:-:S00]  /*0940*/  NOP ;  /* 0x0000000000007918 */ /* 0x000fc00000000000 */
        /* <DEDUP_REMOVED lines=11> */
.L_x_7:


//--------------------- .nv.shared.reserved.0     --------------------------
	.section	.nv.shared.reserved.0,"aw",@nobits
	.weak		__nv_reservedSMEM_offset_0_alias
	.size		__nv_reservedSMEM_offset_0_alias, 0, 64
	.other		__nv_reservedSMEM_offset_0_alias,@"STO_CUDA_RESERVED_SHARED STV_DEFAULT"
__nv_reservedSMEM_offset_0_alias:
	.zero		0
	.zero		64


//--------------------- .nv.constant0._Z16singleThreadSortPii --------------------------
	.section	.nv.constant0._Z16singleThreadSortPii,"a",@progbits
	.sectionflags	@""
	.align	4
.nv.constant0._Z16singleThreadSortPii:
	.zero		908


//--------------------- SYMBOLS --------------------------

	.type		.nv.reservedSmem.offset0,@object
	.size		.nv.reservedSmem.offset0,0x4
